	.headerflags	@"EF_CUDA_TEXMODE_UNIFIED EF_CUDA_64BIT_ADDRESS EF_CUDA_ACCELERATORS EF_CUDA_SM90 EF_CUDA_VIRTUAL_SM(EF_CUDA_SM90)"
	.elftype	@"ET_EXEC"


//--------------------- .nv.info                  --------------------------
	.section	.nv.info,"",@"SHT_CUDA_INFO"
	.align	4


	//----- nvinfo : EIATTR_REGCOUNT
	.align		4
        /*0000*/ 	.byte	0x04, 0x2f
        /*0002*/ 	.short	(.L_1 - .L_0)
	.align		4
.L_0:
        /*0004*/ 	.word	index@(triton_poi_fused_convolution_sigmoid_3)
        /*0008*/ 	.word	0x0000000e


	//----- nvinfo : EIATTR_MIN_STACK_SIZE
	.align		4
.L_1:
        /*000c*/ 	.byte	0x04, 0x12
        /*000e*/ 	.short	(.L_3 - .L_2)
	.align		4
.L_2:
        /*0010*/ 	.word	index@(triton_poi_fused_convolution_sigmoid_3)
        /*0014*/ 	.word	0x00000000


	//----- nvinfo : EIATTR_FRAME_SIZE
	.align		4
.L_3:
        /*0018*/ 	.byte	0x04, 0x11
        /*001a*/ 	.short	(.L_5 - .L_4)
	.align		4
.L_4:
        /*001c*/ 	.word	index@(triton_poi_fused_convolution_sigmoid_3)
        /*0020*/ 	.word	0x00000000


	//----- nvinfo : EIATTR_MIN_STACK_SIZE
	.align		4
.L_5:
        /*0024*/ 	.byte	0x04, 0x12
        /*0026*/ 	.short	(.L_7 - .L_6)
	.align		4
.L_6:
        /*0028*/ 	.word	index@(triton_poi_fused_convolution_sigmoid_3)
        /*002c*/ 	.word	0x00000000
.L_7:


//--------------------- .nv.info.triton_poi_fused_convolution_sigmoid_3 --------------------------
	.section	.nv.info.triton_poi_fused_convolution_sigmoid_3,"",@"SHT_CUDA_INFO"
	.sectionflags	@""
	.align	4


	//----- nvinfo : EIATTR_CUDA_API_VERSION
	.align		4
        /*0000*/ 	.byte	0x04, 0x37
        /*0002*/ 	.short	(.L_9 - .L_8)
.L_8:
        /*0004*/ 	.word	0x0000007c


	//----- nvinfo : EIATTR_KPARAM_INFO
	.align		4
.L_9:
        /*0008*/ 	.byte	0x04, 0x17
        /*000a*/ 	.short	(.L_11 - .L_10)
.L_10:
        /*000c*/ 	.word	0x00000000
        /*0010*/ 	.short	0x0002
        /*0012*/ 	.short	0x0010
        /*0014*/ 	.byte	0x00, 0xf0, 0x11, 0x00


	//----- nvinfo : EIATTR_KPARAM_INFO
	.align		4
.L_11:
        /*0018*/ 	.byte	0x04, 0x17
        /*001a*/ 	.short	(.L_13 - .L_12)
.L_12:
        /*001c*/ 	.word	0x00000000
        /*0020*/ 	.short	0x0001
        /*0022*/ 	.short	0x0008
        /*0024*/ 	.byte	0x00, 0xf4, 0x21, 0x00


	//----- nvinfo : EIATTR_KPARAM_INFO
	.align		4
.L_13:
        /*0028*/ 	.byte	0x04, 0x17
        /*002a*/ 	.short	(.L_15 - .L_14)
.L_14:
        /*002c*/ 	.word	0x00000000
        /*0030*/ 	.short	0x0000
        /*0032*/ 	.short	0x0000
        /*0034*/ 	.byte	0x00, 0xf4, 0x21, 0x00


	//----- nvinfo : EIATTR_SPARSE_MMA_MASK
	.align		4
.L_15:
        /*0038*/ 	.byte	0x03, 0x50
        /*003a*/ 	.short	0x0000


	//----- nvinfo : EIATTR_MAXREG_COUNT
	.align		4
        /*003c*/ 	.byte	0x03, 0x1b
        /*003e*/ 	.short	0x00ff


	//----- nvinfo : EIATTR_EXIT_INSTR_OFFSETS
	.align		4
        /*0040*/ 	.byte	0x04, 0x1c
        /*0042*/ 	.short	(.L_17 - .L_16)


	//   ....[0]....
.L_16:
        /*0044*/ 	.word	0x00000240


	//   ....[1]....
        /*0048*/ 	.word	0x00000260


	//----- nvinfo : EIATTR_REQNTID
	.align		4
.L_17:
        /*004c*/ 	.byte	0x04, 0x10
        /*004e*/ 	.short	(.L_19 - .L_18)
.L_18:
        /*0050*/ 	.word	0x00000080
        /*0054*/ 	.word	0x00000001
        /*0058*/ 	.word	0x00000001


	//----- nvinfo : EIATTR_CBANK_PARAM_SIZE
	.align		4
.L_19:
        /*005c*/ 	.byte	0x03, 0x19
        /*005e*/ 	.short	0x0014


	//----- nvinfo : EIATTR_PARAM_CBANK
	.align		4
        /*0060*/ 	.byte	0x04, 0x0a
        /*0062*/ 	.short	(.L_21 - .L_20)
	.align		4
.L_20:
        /*0064*/ 	.word	index@(.nv.constant0.triton_poi_fused_convolution_sigmoid_3)
        /*0068*/ 	.short	0x0210
        /*006a*/ 	.short	0x0014


	//----- nvinfo : EIATTR_SW_WAR
	.align		4
.L_21:
        /*006c*/ 	.byte	0x04, 0x36
        /*006e*/ 	.short	(.L_23 - .L_22)
.L_22:
        /*0070*/ 	.word	0x00000008
.L_23:


//--------------------- .nv.callgraph             --------------------------
	.section	.nv.callgraph,"",@"SHT_CUDA_CALLGRAPH"
	.align	4
	.sectionentsize	8
	.align		4
        /*0000*/ 	.word	0x00000000
	.align		4
        /*0004*/ 	.word	0xffffffff
	.align		4
        /*0008*/ 	.word	0x00000000
	.align		4
        /*000c*/ 	.word	0xfffffffe
	.align		4
        /*0010*/ 	.word	0x00000000
	.align		4
        /*0014*/ 	.word	0xfffffffd
	.align		4
        /*0018*/ 	.word	0x00000000
	.align		4
        /*001c*/ 	.word	0xfffffffc


//--------------------- .text.triton_poi_fused_convolution_sigmoid_3 --------------------------
	.section	.text.triton_poi_fused_convolution_sigmoid_3,"ax",@progbits
	.align	128
        .global         triton_poi_fused_convolution_sigmoid_3
        .type           triton_poi_fused_convolution_sigmoid_3,@function
        .size           triton_poi_fused_convolution_sigmoid_3,(.L_x_1 - triton_poi_fused_convolution_sigmoid_3)
        .other          triton_poi_fused_convolution_sigmoid_3,@"STO_CUDA_ENTRY STV_DEFAULT"
triton_poi_fused_convolution_sigmoid_3:
.text.triton_poi_fused_convolution_sigmoid_3:
[----:B------:R-:W0:Y:S02]  /*0000*/  LDC R1, c[0x0][0x28] ;  /* 0x00000a00ff017b82 */ /* 0x000e240000000800 */
[----:B------:R-:W1:Y:S01]  /*0010*/  S2R R0, SR_TID.X ;  /* 0x0000000000007919 */ /* 0x000e620000002100 */
[----:B------:R-:W2:Y:S01]  /*0020*/  LDC.64 R2, c[0x0][0x210] ;  /* 0x00008400ff027b82 */ /* 0x000ea20000000a00 */
[----:B------:R-:W-:Y:S01]  /*0030*/  ULDC.64 UR4, c[0x0][0x208] ;  /* 0x0000820000047ab9 */ /* 0x000fe20000000a00 */
[----:B------:R-:W3:Y:S06]  /*0040*/  S2R R7, SR_CTAID.X ;  /* 0x0000000000077919 */ /* 0x000eec0000002500 */
[----:B------:R-:W4:Y:S01]  /*0050*/  LDC.64 R4, c[0x0][0x218] ;  /* 0x00008600ff047b82 */ /* 0x000f220000000a00 */
[----:B-1----:R-:W-:-:S04]  /*0060*/  LOP3.LUT R0, R0, 0x7f, RZ, 0xc0, !PT ;  /* 0x0000007f00007812 */ /* 0x002fc800078ec0ff */
[----:B---3--:R-:W-:-:S04]  /*0070*/  LEA R7, R7, R0, 0x7 ;  /* 0x0000000007077211 */ /* 0x008fc800078e38ff */
[C---:B------:R-:W-:Y:S01]  /*0080*/  ISETP.GE.AND P0, PT, R7.reuse, 0x780, PT ;  /* 0x000007800700780c */ /* 0x040fe20003f06270 */
[----:B------:R-:W-:-:S04]  /*0090*/  IMAD.HI R0, R7, 0x2aaaaaab, RZ ;  /* 0x2aaaaaab07007827 */ /* 0x000fc800078e02ff */
[----:B--2---:R-:W-:Y:S01]  /*00a0*/  IMAD.WIDE R2, R7, 0x4, R2 ;  /* 0x0000000407027825 */ /* 0x004fe200078e0202 */
[----:B------:R-:W-:Y:S02]  /*00b0*/  SHF.R.U32.HI R9, RZ, 0x1f, R0 ;  /* 0x0000001fff097819 */ /* 0x000fe40000011600 */
[----:B------:R-:W-:Y:S02]  /*00c0*/  MOV R7, RZ ;  /* 0x000000ff00077202 */ /* 0x000fe40000000f00 */
[----:B------:R-:W-:-:S05]  /*00d0*/  LEA.HI.SX32 R9, R0, R9, 0x1e ;  /* 0x0000000900097211 */ /* 0x000fca00078ff2ff */
[----:B------:R-:W-:-:S05]  /*00e0*/  IMAD.HI R0, R9, 0x66666667, RZ ;  /* 0x6666666709007827 */ /* 0x000fca00078e02ff */
[----:B------:R-:W-:-:S04]  /*00f0*/  SHF.R.U32.HI R11, RZ, 0x1f, R0 ;  /* 0x0000001fff0b7819 */ /* 0x000fc80000011600 */
[----:B------:R-:W-:-:S05]  /*0100*/  LEA.HI.SX32 R0, R0, R11, 0x1d ;  /* 0x0000000b00007211 */ /* 0x000fca00078feaff */
[----:B------:R-:W-:Y:S01]  /*0110*/  IMAD R9, R0, -0x14, R9 ;  /* 0xffffffec00097824 */ /* 0x000fe200078e0209 */
[----:B------:R-:W-:-:S03]  /*0120*/  HFMA2.MMA R0, -RZ, RZ, 0, 0 ;  /* 0x00000000ff007435 */ /* 0x000fc600000001ff */
[----:B----4-:R-:W-:-:S05]  /*0130*/  IMAD.WIDE R4, R9, 0x4, R4 ;  /* 0x0000000409047825 */ /* 0x010fca00078e0204 */
[----:B------:R1:W2:Y:S04]  /*0140*/  @!P0 LDG.E.EL R7, desc[UR4][R4.64] ;  /* 0x0000000404078981 */ /* 0x0002a8000c2e1900 */
[----:B------:R-:W2:Y:S01]  /*0150*/  @!P0 LDG.E R0, desc[UR4][R2.64] ;  /* 0x0000000402008981 */ /* 0x000ea2000c1e1900 */
[----:B-1----:R-:W-:Y:S01]  /*0160*/  HFMA2.MMA R5, -RZ, RZ, 1.625, 0 ;  /* 0x3e800000ff057435 */ /* 0x002fe200000001ff */
[----:B--2---:R-:W-:-:S04]  /*0170*/  FADD R0, R7, R0 ;  /* 0x0000000007007221 */ /* 0x004fc80000000000 */
[----:B------:R-:W-:-:S04]  /*0180*/  FADD R0, RZ, -R0 ;  /* 0x80000000ff007221 */ /* 0x000fc80000000000 */
[----:B------:R-:W-:-:S05]  /*0190*/  FMUL R0, R0, 1.4426950216293334961 ;  /* 0x3fb8aa3b00007820 */ /* 0x000fca0000400000 */
[----:B------:R-:W-:-:S13]  /*01a0*/  FSETP.GEU.AND P1, PT, R0, -126, PT ;  /* 0xc2fc00000000780b */ /* 0x000fda0003f2e000 */
[----:B------:R-:W-:-:S04]  /*01b0*/  @!P1 FMUL R0, R0, 0.5 ;  /* 0x3f00000000009820 */ /* 0x000fc80000400000 */
[----:B------:R-:W1:Y:S02]  /*01c0*/  MUFU.EX2 R6, R0 ;  /* 0x0000000000067308 */ /* 0x000e640000000800 */
[----:B-1----:R-:W-:-:S04]  /*01d0*/  @!P1 FMUL R6, R6, R6 ;  /* 0x0000000606069220 */ /* 0x002fc80000400000 */
[----:B------:R-:W-:-:S05]  /*01e0*/  FADD R6, R6, 1 ;  /* 0x3f80000006067421 */ /* 0x000fca0000000000 */
[----:B------:R-:W-:-:S13]  /*01f0*/  FSETP.GT.AND P1, PT, R6, 8.50705917302346158658e+37, PT ;  /* 0x7e8000000600780b */ /* 0x000fda0003f24000 */
[----:B------:R-:W-:-:S06]  /*0200*/  @P1 FMUL R6, R6, 0.25 ;  /* 0x3e80000006061820 */ /* 0x000fcc0000400000 */
[----:B------:R-:W1:Y:S01]  /*0210*/  MUFU.RCP R6, R6 ;  /* 0x0000000600067308 */ /* 0x000e620000001000 */
[----:B------:R-:W-:-:S05]  /*0220*/  FSEL R5, R5, 1, P1 ;  /* 0x3f80000005057808 */ /* 0x000fca0000800000 */
[----:B-1----:R-:W-:Y:S01]  /*0230*/  FMUL R5, R6, R5 ;  /* 0x0000000506057220 */ /* 0x002fe20000400000 */
[----:B------:R-:W-:Y:S06]  /*0240*/  @P0 EXIT ;  /* 0x000000000000094d */ /* 0x000fec0003800000 */
[----:B------:R-:W-:Y:S01]  /*0250*/  STG.E desc[UR4][R2.64], R5 ;  /* 0x0000000502007986 */ /* 0x000fe2000c101904 */
[----:B------:R-:W-:Y:S05]  /*0260*/  EXIT ;  /* 0x000000000000794d */ /* 0x000fea0003800000 */
.L_x_0:
[----:B------:R-:W-:-:S00]  /*0270*/  BRA `(.L_x_0) ;  /* 0xfffffffc00fc7947 */ /* 0x000fc0000383ffff */
[----:B------:R-:W-:-:S00]  /*0280*/  NOP ;  /* 0x0000000000007918 */ /* 0x000fc00000000000 */
[----:B------:R-:W-:-:S00]  /*0290*/  NOP ;  /* 0x0000000000007918 */ /* 0x000fc00000000000 */
[----:B------:R-:W-:-:S00]  /*02a0*/  NOP ;  /* 0x0000000000007918 */ /* 0x000fc00000000000 */
[----:B------:R-:W-:-:S00]  /*02b0*/  NOP ;  /* 0x0000000000007918 */ /* 0x000fc00000000000 */
[----:B------:R-:W-:-:S00]  /*02c0*/  NOP ;  /* 0x0000000000007918 */ /* 0x000fc00000000000 */
[----:B------:R-:W-:-:S00]  /*02d0*/  NOP ;  /* 0x0000000000007918 */ /* 0x000fc00000000000 */
[----:B------:R-:W-:-:S00]  /*02e0*/  NOP ;  /* 0x0000000000007918 */ /* 0x000fc00000000000 */
[----:B------:R-:W-:-:S00]  /*02f0*/  NOP ;  /* 0x0000000000007918 */ /* 0x000fc00000000000 */
.L_x_1:


//--------------------- .nv.constant0.triton_poi_fused_convolution_sigmoid_3 --------------------------
	.section	.nv.constant0.triton_poi_fused_convolution_sigmoid_3,"a",@progbits
	.sectionflags	@""
	.align	4
.nv.constant0.triton_poi_fused_convolution_sigmoid_3:
	.zero		548
